//
// Generated by NVIDIA NVVM Compiler
//
// Compiler Build ID: CL-36424714
// Cuda compilation tools, release 13.0, V13.0.88
// Based on NVVM 20.0.0
//

.version 9.0
.target sm_100
.address_size 64

	// .globl	_Z16fullyConnectedFwPfS_S_S_iii

.visible .entry _Z16fullyConnectedFwPfS_S_S_iii(
	.param .u64 .ptr .align 1 _Z16fullyConnectedFwPfS_S_S_iii_param_0,
	.param .u64 .ptr .align 1 _Z16fullyConnectedFwPfS_S_S_iii_param_1,
	.param .u64 .ptr .align 1 _Z16fullyConnectedFwPfS_S_S_iii_param_2,
	.param .u64 .ptr .align 1 _Z16fullyConnectedFwPfS_S_S_iii_param_3,
	.param .u32 _Z16fullyConnectedFwPfS_S_S_iii_param_4,
	.param .u32 _Z16fullyConnectedFwPfS_S_S_iii_param_5,
	.param .u32 _Z16fullyConnectedFwPfS_S_S_iii_param_6
)
{
	.reg .pred 	%p<13>;
	.reg .b32 	%r<41>;
	.reg .b32 	%f<70>;
	.reg .b64 	%rd<57>;

	ld.param.u64 	%rd8, [_Z16fullyConnectedFwPfS_S_S_iii_param_0];
	ld.param.u64 	%rd9, [_Z16fullyConnectedFwPfS_S_S_iii_param_1];
	ld.param.u64 	%rd6, [_Z16fullyConnectedFwPfS_S_S_iii_param_2];
	ld.param.u64 	%rd7, [_Z16fullyConnectedFwPfS_S_S_iii_param_3];
	ld.param.u32 	%r20, [_Z16fullyConnectedFwPfS_S_S_iii_param_4];
	ld.param.u32 	%r18, [_Z16fullyConnectedFwPfS_S_S_iii_param_5];
	ld.param.u32 	%r19, [_Z16fullyConnectedFwPfS_S_S_iii_param_6];
	cvta.to.global.u64 	%rd1, %rd9;
	cvta.to.global.u64 	%rd2, %rd8;
	mov.u32 	%r21, %ctaid.y;
	mov.u32 	%r22, %ntid.y;
	mov.u32 	%r23, %tid.y;
	mad.lo.s32 	%r1, %r21, %r22, %r23;
	mov.u32 	%r24, %ctaid.x;
	mov.u32 	%r25, %ntid.x;
	mov.u32 	%r26, %tid.x;
	mad.lo.s32 	%r2, %r24, %r25, %r26;
	setp.ge.s32 	%p1, %r1, %r20;
	setp.ge.s32 	%p2, %r2, %r19;
	or.pred  	%p3, %p1, %p2;
	@%p3 bra 	$L__BB0_14;
	setp.lt.s32 	%p4, %r18, 1;
	mov.f32 	%f69, 0f00000000;
	@%p4 bra 	$L__BB0_13;
	mul.lo.s32 	%r3, %r18, %r1;
	and.b32  	%r4, %r18, 7;
	setp.lt.u32 	%p5, %r18, 8;
	mov.f32 	%f69, 0f00000000;
	mov.b32 	%r39, 0;
	@%p5 bra 	$L__BB0_5;
	and.b32  	%r39, %r18, 2147483640;
	neg.s32 	%r37, %r39;
	shl.b32 	%r7, %r19, 3;
	mul.wide.u32 	%rd10, %r3, 4;
	add.s64 	%rd11, %rd10, %rd2;
	add.s64 	%rd56, %rd11, 16;
	mov.f32 	%f69, 0f00000000;
	mul.wide.s32 	%rd14, %r19, 4;
	mov.u32 	%r36, %r2;
$L__BB0_4:
	.pragma "nounroll";
	ld.global.f32 	%f17, [%rd56+-16];
	mul.wide.s32 	%rd12, %r36, 4;
	add.s64 	%rd13, %rd1, %rd12;
	ld.global.f32 	%f18, [%rd13];
	fma.rn.f32 	%f19, %f17, %f18, %f69;
	ld.global.f32 	%f20, [%rd56+-12];
	add.s64 	%rd15, %rd13, %rd14;
	ld.global.f32 	%f21, [%rd15];
	fma.rn.f32 	%f22, %f20, %f21, %f19;
	ld.global.f32 	%f23, [%rd56+-8];
	add.s64 	%rd16, %rd15, %rd14;
	ld.global.f32 	%f24, [%rd16];
	fma.rn.f32 	%f25, %f23, %f24, %f22;
	ld.global.f32 	%f26, [%rd56+-4];
	add.s64 	%rd17, %rd16, %rd14;
	ld.global.f32 	%f27, [%rd17];
	fma.rn.f32 	%f28, %f26, %f27, %f25;
	ld.global.f32 	%f29, [%rd56];
	add.s64 	%rd18, %rd17, %rd14;
	ld.global.f32 	%f30, [%rd18];
	fma.rn.f32 	%f31, %f29, %f30, %f28;
	ld.global.f32 	%f32, [%rd56+4];
	add.s64 	%rd19, %rd18, %rd14;
	ld.global.f32 	%f33, [%rd19];
	fma.rn.f32 	%f34, %f32, %f33, %f31;
	ld.global.f32 	%f35, [%rd56+8];
	add.s64 	%rd20, %rd19, %rd14;
	ld.global.f32 	%f36, [%rd20];
	fma.rn.f32 	%f37, %f35, %f36, %f34;
	ld.global.f32 	%f38, [%rd56+12];
	add.s64 	%rd21, %rd20, %rd14;
	ld.global.f32 	%f39, [%rd21];
	fma.rn.f32 	%f69, %f38, %f39, %f37;
	add.s32 	%r37, %r37, 8;
	add.s32 	%r36, %r36, %r7;
	add.s64 	%rd56, %rd56, 32;
	setp.ne.s32 	%p6, %r37, 0;
	@%p6 bra 	$L__BB0_4;
$L__BB0_5:
	setp.eq.s32 	%p7, %r4, 0;
	@%p7 bra 	$L__BB0_13;
	and.b32  	%r13, %r18, 3;
	setp.lt.u32 	%p8, %r4, 4;
	@%p8 bra 	$L__BB0_8;
	add.s32 	%r28, %r39, %r3;
	mul.wide.u32 	%rd22, %r28, 4;
	add.s64 	%rd23, %rd2, %rd22;
	ld.global.f32 	%f41, [%rd23];
	mad.lo.s32 	%r29, %r39, %r19, %r2;
	mul.wide.s32 	%rd24, %r29, 4;
	add.s64 	%rd25, %rd1, %rd24;
	ld.global.f32 	%f42, [%rd25];
	fma.rn.f32 	%f43, %f41, %f42, %f69;
	cvt.u64.u32 	%rd26, %r3;
	cvt.u64.u32 	%rd27, %r39;
	add.s64 	%rd28, %rd27, %rd26;
	shl.b64 	%rd29, %rd28, 2;
	add.s64 	%rd30, %rd2, %rd29;
	ld.global.f32 	%f44, [%rd30+4];
	mul.wide.s32 	%rd31, %r19, 4;
	add.s64 	%rd32, %rd25, %rd31;
	ld.global.f32 	%f45, [%rd32];
	fma.rn.f32 	%f46, %f44, %f45, %f43;
	ld.global.f32 	%f47, [%rd30+8];
	add.s64 	%rd33, %rd32, %rd31;
	ld.global.f32 	%f48, [%rd33];
	fma.rn.f32 	%f49, %f47, %f48, %f46;
	ld.global.f32 	%f50, [%rd30+12];
	add.s64 	%rd34, %rd33, %rd31;
	ld.global.f32 	%f51, [%rd34];
	fma.rn.f32 	%f69, %f50, %f51, %f49;
	add.s32 	%r39, %r39, 4;
$L__BB0_8:
	setp.eq.s32 	%p9, %r13, 0;
	@%p9 bra 	$L__BB0_13;
	setp.eq.s32 	%p10, %r13, 1;
	@%p10 bra 	$L__BB0_11;
	add.s32 	%r30, %r39, %r3;
	mul.wide.u32 	%rd35, %r30, 4;
	add.s64 	%rd36, %rd2, %rd35;
	ld.global.f32 	%f53, [%rd36];
	mad.lo.s32 	%r31, %r39, %r19, %r2;
	mul.wide.s32 	%rd37, %r31, 4;
	add.s64 	%rd38, %rd1, %rd37;
	ld.global.f32 	%f54, [%rd38];
	fma.rn.f32 	%f55, %f53, %f54, %f69;
	cvt.u64.u32 	%rd39, %r3;
	cvt.u64.u32 	%rd40, %r39;
	add.s64 	%rd41, %rd40, %rd39;
	shl.b64 	%rd42, %rd41, 2;
	add.s64 	%rd43, %rd2, %rd42;
	ld.global.f32 	%f56, [%rd43+4];
	mul.wide.s32 	%rd44, %r19, 4;
	add.s64 	%rd45, %rd38, %rd44;
	ld.global.f32 	%f57, [%rd45];
	fma.rn.f32 	%f69, %f56, %f57, %f55;
	add.s32 	%r39, %r39, 2;
$L__BB0_11:
	and.b32  	%r32, %r18, 1;
	setp.eq.b32 	%p11, %r32, 1;
	not.pred 	%p12, %p11;
	@%p12 bra 	$L__BB0_13;
	add.s32 	%r33, %r39, %r3;
	mul.wide.u32 	%rd46, %r33, 4;
	add.s64 	%rd47, %rd2, %rd46;
	ld.global.f32 	%f58, [%rd47];
	mad.lo.s32 	%r34, %r39, %r19, %r2;
	mul.wide.s32 	%rd48, %r34, 4;
	add.s64 	%rd49, %rd1, %rd48;
	ld.global.f32 	%f59, [%rd49];
	fma.rn.f32 	%f69, %f58, %f59, %f69;
$L__BB0_13:
	cvta.to.global.u64 	%rd50, %rd6;
	mul.wide.s32 	%rd51, %r2, 4;
	add.s64 	%rd52, %rd50, %rd51;
	ld.global.f32 	%f60, [%rd52];
	add.f32 	%f61, %f69, %f60;
	mad.lo.s32 	%r35, %r19, %r1, %r2;
	cvta.to.global.u64 	%rd53, %rd7;
	mul.wide.s32 	%rd54, %r35, 4;
	add.s64 	%rd55, %rd53, %rd54;
	st.global.f32 	[%rd55], %f61;
$L__BB0_14:
	ret;

}


// ===== COMPILED SASS (sm_100) =====

	.target	sm_100

	.elftype	@"ET_EXEC"


//--------------------- .note.nv.tkinfo           --------------------------
	.section	.note.nv.tkinfo,"",@"SHT_NOTE"
	.sectionflags	@"SHF_NOTE_NV_TKINFO"
	.tkinfo
        /*0018*/ 	.word	0x00000002
        /*0030*/ 	.string	""
        /*0030*/ 	.string	"ptxas"
        /*0030*/ 	.string	"Cuda compilation tools, release 13.0, V13.0.88"
        /*0030*/ 	.string	"Build cuda_13.0.r13.0/compiler.36424714_0"
        /*0030*/ 	.string	"-arch sm_100 -m 64 "



//--------------------- .note.nv.cuinfo           --------------------------
	.section	.note.nv.cuinfo,"",@"SHT_NOTE"
	.sectionflags	@"SHF_NOTE_NV_CUINFO"
        /*0018*/ 	.short	0x0002
        /*001a*/ 	.short	0x0064
        /*001c*/ 	.short	0x0082
	.zero		2


//--------------------- .nv.info                  --------------------------
	.section	.nv.info,"",@"SHT_CUDA_INFO"
	.align	4


	//----- nvinfo : EIATTR_REGCOUNT
	.align		4
        /*0000*/ 	.byte	0x04, 0x2f
        /*0002*/ 	.short	(.L_1 - .L_0)
	.align		4
.L_0:
        /*0004*/ 	.word	index@(_Z16fullyConnectedFwPfS_S_S_iii)
        /*0008*/ 	.word	0x00000020


	//----- nvinfo : EIATTR_FRAME_SIZE
	.align		4
.L_1:
        /*000c*/ 	.byte	0x04, 0x11
        /*000e*/ 	.short	(.L_3 - .L_2)
	.align		4
.L_2:
        /*0010*/ 	.word	index@(_Z16fullyConnectedFwPfS_S_S_iii)
        /*0014*/ 	.word	0x00000000


	//----- nvinfo : EIATTR_MIN_STACK_SIZE
	.align		4
.L_3:
        /*0018*/ 	.byte	0x04, 0x12
        /*001a*/ 	.short	(.L_5 - .L_4)
	.align		4
.L_4:
        /*001c*/ 	.word	index@(_Z16fullyConnectedFwPfS_S_S_iii)
        /*0020*/ 	.word	0x00000000
.L_5:


//--------------------- .nv.compat                --------------------------
	.section	.nv.compat,"",@"SHT_CUDA_COMPAT_INFO"
	.align	4
        /*0000*/ 	.byte	0x02, 0x09, 0x00, 0x00, 0x02, 0x02, 0x01, 0x00, 0x02, 0x05, 0x05, 0x00, 0x03, 0x07, 0x01, 0x01
        /*0010*/ 	.byte	0x02, 0x03, 0x00, 0x00, 0x02, 0x06, 0x01, 0x00, 0x04, 0x0b, 0x08, 0x00, 0x09, 0x00, 0x00, 0x00
        /*0020*/ 	.byte	0x00, 0x00, 0x00, 0x00


//--------------------- .nv.info._Z16fullyConnectedFwPfS_S_S_iii --------------------------
	.section	.nv.info._Z16fullyConnectedFwPfS_S_S_iii,"",@"SHT_CUDA_INFO"
	.sectionflags	@""
	.align	4


	//----- nvinfo : EIATTR_CUDA_API_VERSION
	.align		4
        /*0000*/ 	.byte	0x04, 0x37
        /*0002*/ 	.short	(.L_7 - .L_6)
.L_6:
        /*0004*/ 	.word	0x00000082


	//----- nvinfo : EIATTR_KPARAM_INFO
	.align		4
.L_7:
        /*0008*/ 	.byte	0x04, 0x17
        /*000a*/ 	.short	(.L_9 - .L_8)
.L_8:
        /*000c*/ 	.word	0x00000000
        /*0010*/ 	.short	0x0006
        /*0012*/ 	.short	0x0028
        /*0014*/ 	.byte	0x00, 0xf0, 0x11, 0x00


	//----- nvinfo : EIATTR_KPARAM_INFO
	.align		4
.L_9:
        /*0018*/ 	.byte	0x04, 0x17
        /*001a*/ 	.short	(.L_11 - .L_10)
.L_10:
        /*001c*/ 	.word	0x00000000
        /*0020*/ 	.short	0x0005
        /*0022*/ 	.short	0x0024
        /*0024*/ 	.byte	0x00, 0xf0, 0x11, 0x00


	//----- nvinfo : EIATTR_KPARAM_INFO
	.align		4
.L_11:
        /*0028*/ 	.byte	0x04, 0x17
        /*002a*/ 	.short	(.L_13 - .L_12)
.L_12:
        /*002c*/ 	.word	0x00000000
        /*0030*/ 	.short	0x0004
        /*0032*/ 	.short	0x0020
        /*0034*/ 	.byte	0x00, 0xf0, 0x11, 0x00


	//----- nvinfo : EIATTR_KPARAM_INFO
	.align		4
.L_13:
        /*0038*/ 	.byte	0x04, 0x17
        /*003a*/ 	.short	(.L_15 - .L_14)
.L_14:
        /*003c*/ 	.word	0x00000000
        /*0040*/ 	.short	0x0003
        /*0042*/ 	.short	0x0018
        /*0044*/ 	.byte	0x00, 0xf5, 0x21, 0x00


	//----- nvinfo : EIATTR_KPARAM_INFO
	.align		4
.L_15:
        /*0048*/ 	.byte	0x04, 0x17
        /*004a*/ 	.short	(.L_17 - .L_16)
.L_16:
        /*004c*/ 	.word	0x00000000
        /*0050*/ 	.short	0x0002
        /*0052*/ 	.short	0x0010
        /*0054*/ 	.byte	0x00, 0xf5, 0x21, 0x00


	//----- nvinfo : EIATTR_KPARAM_INFO
	.align		4
.L_17:
        /*0058*/ 	.byte	0x04, 0x17
        /*005a*/ 	.short	(.L_19 - .L_18)
.L_18:
        /*005c*/ 	.word	0x00000000
        /*0060*/ 	.short	0x0001
        /*0062*/ 	.short	0x0008
        /*0064*/ 	.byte	0x00, 0xf5, 0x21, 0x00


	//----- nvinfo : EIATTR_KPARAM_INFO
	.align		4
.L_19:
        /*0068*/ 	.byte	0x04, 0x17
        /*006a*/ 	.short	(.L_21 - .L_20)
.L_20:
        /*006c*/ 	.word	0x00000000
        /*0070*/ 	.short	0x0000
        /*0072*/ 	.short	0x0000
        /*0074*/ 	.byte	0x00, 0xf5, 0x21, 0x00


	//----- nvinfo : EIATTR_SPARSE_MMA_MASK
	.align		4
.L_21:
        /*0078*/ 	.byte	0x03, 0x50
        /*007a*/ 	.short	0x0000


	//----- nvinfo : EIATTR_MAXREG_COUNT
	.align		4
        /*007c*/ 	.byte	0x03, 0x1b
        /*007e*/ 	.short	0x00ff


	//----- nvinfo : EIATTR_MERCURY_ISA_VERSION
	.align		4
        /*0080*/ 	.byte	0x03, 0x5f
        /*0082*/ 	.short	0x0101


	//----- nvinfo : EIATTR_VRC_CTA_INIT_COUNT
	.align		4
        /*0084*/ 	.byte	0x02, 0x4a
	.zero		1
	.zero		1


	//----- nvinfo : EIATTR_EXIT_INSTR_OFFSETS
	.align		4
        /*0088*/ 	.byte	0x04, 0x1c
        /*008a*/ 	.short	(.L_23 - .L_22)


	//   ....[0]....
.L_22:
        /*008c*/ 	.word	0x000000d0


	//   ....[1]....
        /*0090*/ 	.word	0x00000930


	//----- nvinfo : EIATTR_CBANK_PARAM_SIZE
	.align		4
.L_23:
        /*0094*/ 	.byte	0x03, 0x19
        /*0096*/ 	.short	0x002c


	//----- nvinfo : EIATTR_PARAM_CBANK
	.align		4
        /*0098*/ 	.byte	0x04, 0x0a
        /*009a*/ 	.short	(.L_25 - .L_24)
	.align		4
.L_24:
        /*009c*/ 	.word	index@(.nv.constant0._Z16fullyConnectedFwPfS_S_S_iii)
        /*00a0*/ 	.short	0x0380
        /*00a2*/ 	.short	0x002c


	//----- nvinfo : EIATTR_SW_WAR
	.align		4
.L_25:
        /*00a4*/ 	.byte	0x04, 0x36
        /*00a6*/ 	.short	(.L_27 - .L_26)
.L_26:
        /*00a8*/ 	.word	0x00000008
.L_27:


//--------------------- .nv.callgraph             --------------------------
	.section	.nv.callgraph,"",@"SHT_CUDA_CALLGRAPH"
	.align	4
	.sectionentsize	8
	.align		4
        /*0000*/ 	.word	0x00000000
	.align		4
        /*0004*/ 	.word	0xffffffff
	.align		4
        /*0008*/ 	.word	0x00000000
	.align		4
        /*000c*/ 	.word	0xfffffffe
	.align		4
        /*0010*/ 	.word	0x00000000
	.align		4
        /*0014*/ 	.word	0xfffffffd
	.align		4
        /*0018*/ 	.word	0x00000000
	.align		4
        /*001c*/ 	.word	0xfffffffc


//--------------------- .text._Z16fullyConnectedFwPfS_S_S_iii --------------------------
	.section	.text._Z16fullyConnectedFwPfS_S_S_iii,"ax",@progbits
	.align	128
        .global         _Z16fullyConnectedFwPfS_S_S_iii
        .type           _Z16fullyConnectedFwPfS_S_S_iii,@function
        .size           _Z16fullyConnectedFwPfS_S_S_iii,(.L_x_5 - _Z16fullyConnectedFwPfS_S_S_iii)
        .other          _Z16fullyConnectedFwPfS_S_S_iii,@"STO_CUDA_ENTRY STV_DEFAULT"
_Z16fullyConnectedFwPfS_S_S_iii:
.text._Z16fullyConnectedFwPfS_S_S_iii:
[----:B------:R-:W-:Y:S01]  /*0000*/  LDC R1, c[0x0][0x37c] ;  /* 0x0000df00ff017b82 */ /* 0x000fe20000000800 */
[----:B------:R-:W0:Y:S07]  /*0010*/  S2R R5, SR_TID.X ;  /* 0x0000000000057919 */ /* 0x000e2e0000002100 */
[----:B------:R-:W1:Y:S01]  /*0020*/  LDC R16, c[0x0][0x364] ;  /* 0x0000d900ff107b82 */ /* 0x000e620000000800 */
[----:B------:R-:W2:Y:S01]  /*0030*/  LDCU UR6, c[0x0][0x3a0] ;  /* 0x00007400ff0677ac */ /* 0x000ea20008000800 */
[----:B------:R-:W1:Y:S06]  /*0040*/  S2R R3, SR_TID.Y ;  /* 0x0000000000037919 */ /* 0x000e6c0000002200 */
[----:B------:R-:W0:Y:S08]  /*0050*/  S2UR UR5, SR_CTAID.X ;  /* 0x00000000000579c3 */ /* 0x000e300000002500 */
[----:B------:R-:W0:Y:S08]  /*0060*/  LDC R0, c[0x0][0x360] ;  /* 0x0000d800ff007b82 */ /* 0x000e300000000800 */
[----:B------:R-:W1:Y:S08]  /*0070*/  S2UR UR4, SR_CTAID.Y ;  /* 0x00000000000479c3 */ /* 0x000e700000002600 */
[----:B------:R-:W3:Y:S01]  /*0080*/  LDC R17, c[0x0][0x3a8] ;  /* 0x0000ea00ff117b82 */ /* 0x000ee20000000800 */
[----:B0-----:R-:W-:-:S02]  /*0090*/  IMAD R0, R0, UR5, R5 ;  /* 0x0000000500007c24 */ /* 0x001fc4000f8e0205 */
[----:B-1----:R-:W-:-:S03]  /*00a0*/  IMAD R16, R16, UR4, R3 ;  /* 0x0000000410107c24 */ /* 0x002fc6000f8e0203 */
[----:B---3--:R-:W-:-:S04]  /*00b0*/  ISETP.GE.AND P0, PT, R0, R17, PT ;  /* 0x000000110000720c */ /* 0x008fc80003f06270 */
[----:B--2---:R-:W-:-:S13]  /*00c0*/  ISETP.GE.OR P0, PT, R16, UR6, P0 ;  /* 0x0000000610007c0c */ /* 0x004fda0008706670 */
[----:B------:R-:W-:Y:S05]  /*00d0*/  @P0 EXIT ;  /* 0x000000000000094d */ /* 0x000fea0003800000 */
[----:B------:R-:W0:Y:S01]  /*00e0*/  LDC R19, c[0x0][0x3a4] ;  /* 0x0000e900ff137b82 */ /* 0x000e220000000800 */
[----:B------:R-:W1:Y:S01]  /*00f0*/  LDCU.64 UR4, c[0x0][0x358] ;  /* 0x00006b00ff0477ac */ /* 0x000e620008000a00 */
[----:B------:R-:W-:Y:S01]  /*0100*/  HFMA2 R24, -RZ, RZ, 0, 0 ;  /* 0x00000000ff187431 */ /* 0x000fe200000001ff */
[----:B0-----:R-:W-:-:S13]  /*0110*/  ISETP.GE.AND P0, PT, R19, 0x1, PT ;  /* 0x000000011300780c */ /* 0x001fda0003f06270 */
[----:B-1----:R-:W-:Y:S05]  /*0120*/  @!P0 BRA `(.L_x_0) ;  /* 0x0000000400e08947 */ /* 0x002fea0003800000 */
[C---:B------:R-:W-:Y:S01]  /*0130*/  ISETP.GE.U32.AND P1, PT, R19.reuse, 0x8, PT ;  /* 0x000000081300780c */ /* 0x040fe20003f26070 */
[----:B------:R-:W-:Y:S01]  /*0140*/  IMAD R20, R16, R19, RZ ;  /* 0x0000001310147224 */ /* 0x000fe200078e02ff */
[----:B------:R-:W-:Y:S02]  /*0150*/  LOP3.LUT R27, R19, 0x7, RZ, 0xc0, !PT ;  /* 0x00000007131b7812 */ /* 0x000fe400078ec0ff */
[----:B------:R-:W-:Y:S02]  /*0160*/  MOV R24, RZ ;  /* 0x000000ff00187202 */ /* 0x000fe40000000f00 */
[----:B------:R-:W-:Y:S02]  /*0170*/  ISETP.NE.AND P0, PT, R27, RZ, PT ;  /* 0x000000ff1b00720c */ /* 0x000fe40003f05270 */
[----:B------:R-:W-:-:S05]  /*0180*/  MOV R21, RZ ;  /* 0x000000ff00157202 */ /* 0x000fca0000000f00 */
[----:B------:R-:W-:Y:S06]  /*0190*/  @!P1 BRA `(.L_x_1) ;  /* 0x0000000000c49947 */ /* 0x000fec0003800000 */
[----:B------:R-:W0:Y:S01]  /*01a0*/  LDC.64 R2, c[0x0][0x380] ;  /* 0x0000e000ff027b82 */ /* 0x000e220000000a00 */
[----:B------:R-:W-:Y:S02]  /*01b0*/  LOP3.LUT R21, R19, 0x7ffffff8, RZ, 0xc0, !PT ;  /* 0x7ffffff813157812 */ /* 0x000fe400078ec0ff */
[----:B------:R-:W-:Y:S02]  /*01c0*/  MOV R24, RZ ;  /* 0x000000ff00187202 */ /* 0x000fe40000000f00 */
[----:B------:R-:W-:Y:S02]  /*01d0*/  MOV R18, R0 ;  /* 0x0000000000127202 */ /* 0x000fe40000000f00 */
[----:B------:R-:W-:Y:S01]  /*01e0*/  IADD3 R22, PT, PT, -R21, RZ, RZ ;  /* 0x000000ff15167210 */ /* 0x000fe20007ffe1ff */
[----:B0-----:R-:W-:-:S03]  /*01f0*/  IMAD.WIDE.U32 R2, R20, 0x4, R2 ;  /* 0x0000000414027825 */ /* 0x001fc600078e0002 */
[----:B------:R-:W-:-:S04]  /*0200*/  IADD3 R4, P1, PT, R2, 0x10, RZ ;  /* 0x0000001002047810 */ /* 0x000fc80007f3e0ff */
[----:B------:R-:W-:-:S09]  /*0210*/  IADD3.X R5, PT, PT, RZ, R3, RZ, P1, !PT ;  /* 0x00000003ff057210 */ /* 0x000fd20000ffe4ff */
.L_x_2:
[----:B------:R-:W0:Y:S01]  /*0220*/  LDC.64 R14, c[0x0][0x388] ;  /* 0x0000e200ff0e7b82 */ /* 0x000e220000000a00 */
[----:B------:R-:W-:Y:S02]  /*0230*/  MOV R2, R4 ;  /* 0x0000000400027202 */ /* 0x000fe40000000f00 */
[----:B------:R-:W-:-:S05]  /*0240*/  MOV R3, R5 ;  /* 0x0000000500037202 */ /* 0x000fca0000000f00 */
[----:B------:R-:W2:Y:S04]  /*0250*/  LDG.E R25, desc[UR4][R2.64+-0x10] ;  /* 0xfffff00402197981 */ /* 0x000ea8000c1e1900 */
[----:B------:R-:W3:Y:S04]  /*0260*/  LDG.E R23, desc[UR4][R2.64+-0xc] ;  /* 0xfffff40402177981 */ /* 0x000ee8000c1e1900 */
[----:B------:R-:W4:Y:S04]  /*0270*/  LDG.E R29, desc[UR4][R2.64+-0x8] ;  /* 0xfffff804021d7981 */ /* 0x000f28000c1e1900 */
[----:B------:R-:W5:Y:S01]  /*0280*/  LDG.E R28, desc[UR4][R2.64+-0x4] ;  /* 0xfffffc04021c7981 */ /* 0x000f62000c1e1900 */
[----:B0-----:R-:W-:-:S05]  /*0290*/  IMAD.WIDE R14, R18, 0x4, R14 ;  /* 0x00000004120e7825 */ /* 0x001fca00078e020e */
[----:B------:R0:W2:Y:S01]  /*02a0*/  LDG.E R26, desc[UR4][R14.64] ;  /* 0x000000040e1a7981 */ /* 0x0000a2000c1e1900 */
[----:B------:R-:W-:-:S04]  /*02b0*/  IMAD.WIDE R12, R17, 0x4, R14 ;  /* 0x00000004110c7825 */ /* 0x000fc800078e020e */
[C---:B------:R-:W-:Y:S02]  /*02c0*/  IMAD.WIDE R4, R17.reuse, 0x4, R12 ;  /* 0x0000000411047825 */ /* 0x040fe400078e020c */
[----:B------:R-:W3:Y:S02]  /*02d0*/  LDG.E R12, desc[UR4][R12.64] ;  /* 0x000000040c0c7981 */ /* 0x000ee4000c1e1900 */
[C---:B------:R-:W-:Y:S02]  /*02e0*/  IMAD.WIDE R8, R17.reuse, 0x4, R4 ;  /* 0x0000000411087825 */ /* 0x040fe400078e0204 */
[----:B------:R-:W4:Y:S02]  /*02f0*/  LDG.E R4, desc[UR4][R4.64] ;  /* 0x0000000404047981 */ /* 0x000f24000c1e1900 */
[C---:B------:R-:W-:Y:S02]  /*0300*/  IMAD.WIDE R6, R17.reuse, 0x4, R8 ;  /* 0x0000000411067825 */ /* 0x040fe400078e0208 */
[----:B------:R-:W5:Y:S02]  /*0310*/  LDG.E R8, desc[UR4][R8.64] ;  /* 0x0000000408087981 */ /* 0x000f64000c1e1900 */
[----:B------:R-:W-:-:S02]  /*0320*/  IMAD.WIDE R10, R17, 0x4, R6 ;  /* 0x00000004110a7825 */ /* 0x000fc400078e0206 */
[----:B------:R-:W5:Y:S04]  /*0330*/  LDG.E R5, desc[UR4][R2.64] ;  /* 0x0000000402057981 */ /* 0x000f68000c1e1900 */
[----:B------:R-:W5:Y:S01]  /*0340*/  LDG.E R6, desc[UR4][R6.64] ;  /* 0x0000000406067981 */ /* 0x000f62000c1e1900 */
[----:B0-----:R-:W-:-:S03]  /*0350*/  IMAD.WIDE R14, R17, 0x4, R10 ;  /* 0x00000004110e7825 */ /* 0x001fc600078e020a */
[----:B------:R-:W5:Y:S04]  /*0360*/  LDG.E R10, desc[UR4][R10.64] ;  /* 0x000000040a0a7981 */ /* 0x000f68000c1e1900 */
[----:B------:R-:W5:Y:S04]  /*0370*/  LDG.E R13, desc[UR4][R14.64] ;  /* 0x000000040e0d7981 */ /* 0x000f68000c1e1900 */
[----:B------:R-:W5:Y:S04]  /*0380*/  LDG.E R7, desc[UR4][R2.64+0x4] ;  /* 0x0000040402077981 */ /* 0x000f68000c1e1900 */
[----:B------:R-:W5:Y:S01]  /*0390*/  LDG.E R9, desc[UR4][R2.64+0xc] ;  /* 0x00000c0402097981 */ /* 0x000f62000c1e1900 */
[----:B--2---:R-:W-:Y:S01]  /*03a0*/  FFMA R26, R25, R26, R24 ;  /* 0x0000001a191a7223 */ /* 0x004fe20000000018 */
[----:B------:R-:W-:-:S02]  /*03b0*/  IMAD.WIDE R24, R17, 0x4, R14 ;  /* 0x0000000411187825 */ /* 0x000fc400078e020e */
[----:B------:R-:W2:Y:S04]  /*03c0*/  LDG.E R14, desc[UR4][R2.64+0x8] ;  /* 0x00000804020e7981 */ /* 0x000ea8000c1e1900 */
[----:B------:R-:W2:Y:S01]  /*03d0*/  LDG.E R24, desc[UR4][R24.64] ;  /* 0x0000000418187981 */ /* 0x000ea2000c1e1900 */
[----:B---3--:R-:W-:Y:S01]  /*03e0*/  FFMA R12, R23, R12, R26 ;  /* 0x0000000c170c7223 */ /* 0x008fe2000000001a */
[----:B------:R-:W-:-:S03]  /*03f0*/  IADD3 R22, PT, PT, R22, 0x8, RZ ;  /* 0x0000000816167810 */ /* 0x000fc60007ffe0ff */
[----:B----4-:R-:W-:Y:S01]  /*0400*/  FFMA R29, R29, R4, R12 ;  /* 0x000000041d1d7223 */ /* 0x010fe2000000000c */
[----:B------:R-:W-:-:S03]  /*0410*/  ISETP.NE.AND P1, PT, R22, RZ, PT ;  /* 0x000000ff1600720c */ /* 0x000fc60003f25270 */
[----:B-----5:R-:W-:Y:S01]  /*0420*/  FFMA R8, R28, R8, R29 ;  /* 0x000000081c087223 */ /* 0x020fe2000000001d */
[----:B------:R-:W-:-:S03]  /*0430*/  IADD3 R4, P2, PT, R2, 0x20, RZ ;  /* 0x0000002002047810 */ /* 0x000fc60007f5e0ff */
[----:B------:R-:W-:Y:S01]  /*0440*/  FFMA R6, R5, R6, R8 ;  /* 0x0000000605067223 */ /* 0x000fe20000000008 */
[----:B------:R-:W-:Y:S02]  /*0450*/  IADD3.X R5, PT, PT, RZ, R3, RZ, P2, !PT ;  /* 0x00000003ff057210 */ /* 0x000fe400017fe4ff */
[----:B------:R-:W-:Y:S01]  /*0460*/  LEA R18, R17, R18, 0x3 ;  /* 0x0000001211127211 */ /* 0x000fe200078e18ff */
[----:B------:R-:W-:-:S04]  /*0470*/  FFMA R7, R7, R10, R6 ;  /* 0x0000000a07077223 */ /* 0x000fc80000000006 */
[----:B--2---:R-:W-:-:S04]  /*0480*/  FFMA R14, R14, R13, R7 ;  /* 0x0000000d0e0e7223 */ /* 0x004fc80000000007 */
[----:B------:R-:W-:Y:S01]  /*0490*/  FFMA R24, R9, R24, R14 ;  /* 0x0000001809187223 */ /* 0x000fe2000000000e */
[----:B------:R-:W-:Y:S06]  /*04a0*/  @P1 BRA `(.L_x_2) ;  /* 0xfffffffc005c1947 */ /* 0x000fec000383ffff */
.L_x_1:
[----:B------:R-:W-:Y:S05]  /*04b0*/  @!P0 BRA `(.L_x_0) ;  /* 0x0000000000fc8947 */ /* 0x000fea0003800000 */
[----:B------:R-:W-:Y:S02]  /*04c0*/  ISETP.GE.U32.AND P1, PT, R27, 0x4, PT ;  /* 0x000000041b00780c */ /* 0x000fe40003f26070 */
[----:B------:R-:W-:-:S04]  /*04d0*/  LOP3.LUT R14, R19, 0x3, RZ, 0xc0, !PT ;  /* 0x00000003130e7812 */ /* 0x000fc800078ec0ff */
[----:B------:R-:W-:-:S07]  /*04e0*/  ISETP.NE.AND P0, PT, R14, RZ, PT ;  /* 0x000000ff0e00720c */ /* 0x000fce0003f05270 */
[----:B------:R-:W-:Y:S06]  /*04f0*/  @!P1 BRA `(.L_x_3) ;  /* 0x00000000006c9947 */ /* 0x000fec0003800000 */
[----:B------:R-:W0:Y:S01]  /*0500*/  LDC.64 R4, c[0x0][0x388] ;  /* 0x0000e200ff047b82 */ /* 0x000e220000000a00 */
[----:B------:R-:W1:Y:S01]  /*0510*/  LDCU.64 UR6, c[0x0][0x380] ;  /* 0x00007000ff0677ac */ /* 0x000e620008000a00 */
[----:B------:R-:W-:Y:S01]  /*0520*/  IMAD R7, R21, R17, R0 ;  /* 0x0000001115077224 */ /* 0x000fe200078e0200 */
[CC--:B------:R-:W-:Y:S02]  /*0530*/  IADD3 R3, PT, PT, R20.reuse, R21.reuse, RZ ;  /* 0x0000001514037210 */ /* 0x0c0fe40007ffe0ff */
[----:B------:R-:W-:-:S03]  /*0540*/  IADD3 R8, P1, PT, R20, R21, RZ ;  /* 0x0000001514087210 */ /* 0x000fc60007f3e0ff */
[----:B------:R-:W2:Y:S01]  /*0550*/  LDC.64 R12, c[0x0][0x380] ;  /* 0x0000e000ff0c7b82 */ /* 0x000ea20000000a00 */
[----:B0-----:R-:W-:-:S04]  /*0560*/  IMAD.WIDE R4, R7, 0x4, R4 ;  /* 0x0000000407047825 */ /* 0x001fc800078e0204 */
[----:B------:R-:W-:Y:S02]  /*0570*/  IMAD.WIDE R6, R17, 0x4, R4 ;  /* 0x0000000411067825 */ /* 0x000fe400078e0204 */
[----:B------:R-:W3:Y:S02]  /*0580*/  LDG.E R4, desc[UR4][R4.64] ;  /* 0x0000000404047981 */ /* 0x000ee4000c1e1900 */
[----:B--2---:R-:W-:Y:S01]  /*0590*/  IMAD.WIDE.U32 R12, R3, 0x4, R12 ;  /* 0x00000004030c7825 */ /* 0x004fe200078e000c */
[----:B------:R-:W-:Y:S02]  /*05a0*/  IADD3.X R3, PT, PT, RZ, RZ, RZ, P1, !PT ;  /* 0x000000ffff037210 */ /* 0x000fe40000ffe4ff */
[----:B-1----:R-:W-:-:S03]  /*05b0*/  LEA R2, P1, R8, UR6, 0x2 ;  /* 0x0000000608027c11 */ /* 0x002fc6000f8210ff */
[----:B------:R-:W3:Y:S01]  /*05c0*/  LDG.E R13, desc[UR4][R12.64] ;  /* 0x000000040c0d7981 */ /* 0x000ee2000c1e1900 */
[----:B------:R-:W-:Y:S01]  /*05d0*/  LEA.HI.X R3, R8, UR7, R3, 0x2, P1 ;  /* 0x0000000708037c11 */ /* 0x000fe200088f1403 */
[C---:B------:R-:W-:Y:S02]  /*05e0*/  IMAD.WIDE R8, R17.reuse, 0x4, R6 ;  /* 0x0000000411087825 */ /* 0x040fe400078e0206 */
[----:B------:R-:W2:Y:S04]  /*05f0*/  LDG.E R6, desc[UR4][R6.64] ;  /* 0x0000000406067981 */ /* 0x000ea8000c1e1900 */
[----:B------:R-:W2:Y:S01]  /*0600*/  LDG.E R15, desc[UR4][R2.64+0x4] ;  /* 0x00000404020f7981 */ /* 0x000ea2000c1e1900 */
[----:B------:R-:W-:-:S03]  /*0610*/  IMAD.WIDE R10, R17, 0x4, R8 ;  /* 0x00000004110a7825 */ /* 0x000fc600078e0208 */
[----:B------:R-:W4:Y:S04]  /*0620*/  LDG.E R22, desc[UR4][R8.64] ;  /* 0x0000000408167981 */ /* 0x000f28000c1e1900 */
[----:B------:R-:W4:Y:S04]  /*0630*/  LDG.E R18, desc[UR4][R2.64+0x8] ;  /* 0x0000080402127981 */ /* 0x000f28000c1e1900 */
[----:B------:R-:W5:Y:S04]  /*0640*/  LDG.E R26, desc[UR4][R2.64+0xc] ;  /* 0x00000c04021a7981 */ /* 0x000f68000c1e1900 */
[----:B------:R-:W5:Y:S01]  /*0650*/  LDG.E R10, desc[UR4][R10.64] ;  /* 0x000000040a0a7981 */ /* 0x000f62000c1e1900 */
[----:B------:R-:W-:Y:S01]  /*0660*/  IADD3 R21, PT, PT, R21, 0x4, RZ ;  /* 0x0000000415157810 */ /* 0x000fe20007ffe0ff */
[----:B---3--:R-:W-:-:S04]  /*0670*/  FFMA R24, R13, R4, R24 ;  /* 0x000000040d187223 */ /* 0x008fc80000000018 */
[----:B--2---:R-:W-:-:S04]  /*0680*/  FFMA R15, R15, R6, R24 ;  /* 0x000000060f0f7223 */ /* 0x004fc80000000018 */
[----:B----4-:R-:W-:-:S04]  /*0690*/  FFMA R15, R18, R22, R15 ;  /* 0x00000016120f7223 */ /* 0x010fc8000000000f */
[----:B-----5:R-:W-:-:S07]  /*06a0*/  FFMA R24, R26, R10, R15 ;  /* 0x0000000a1a187223 */ /* 0x020fce000000000f */
.L_x_3:
[----:B------:R-:W-:Y:S05]  /*06b0*/  @!P0 BRA `(.L_x_0) ;  /* 0x00000000007c8947 */ /* 0x000fea0003800000 */
[----:B------:R-:W-:Y:S01]  /*06c0*/  ISETP.NE.AND P1, PT, R14, 0x1, PT ;  /* 0x000000010e00780c */ /* 0x000fe20003f25270 */
[----:B------:R-:W0:Y:S01]  /*06d0*/  LDC.64 R10, c[0x0][0x380] ;  /* 0x0000e000ff0a7b82 */ /* 0x000e220000000a00 */
[----:B------:R-:W-:-:S04]  /*06e0*/  LOP3.LUT R19, R19, 0x1, RZ, 0xc0, !PT ;  /* 0x0000000113137812 */ /* 0x000fc800078ec0ff */
[----:B------:R-:W-:-:S03]  /*06f0*/  ISETP.NE.U32.AND P0, PT, R19, 0x1, PT ;  /* 0x000000011300780c */ /* 0x000fc60003f05070 */
[----:B------:R-:W1:Y:S04]  /*0700*/  LDC.64 R8, c[0x0][0x388] ;  /* 0x0000e200ff087b82 */ /* 0x000e680000000a00 */
[CC--:B------:R-:W-:Y:S02]  /*0710*/  @P1 IADD3 R13, PT, PT, R20.reuse, R21.reuse, RZ ;  /* 0x00000015140d1210 */ /* 0x0c0fe40007ffe0ff */
[----:B------:R-:W-:Y:S02]  /*0720*/  @P1 IADD3 R12, P2, PT, R20, R21, RZ ;  /* 0x00000015140c1210 */ /* 0x000fe40007f5e0ff */
[----:B------:R-:W2:Y:S02]  /*0730*/  @P1 LDC.64 R2, c[0x0][0x380] ;  /* 0x0000e000ff021b82 */ /* 0x000ea40000000a00 */
[----:B------:R-:W-:-:S06]  /*0740*/  @P1 IADD3.X R14, PT, PT, RZ, RZ, RZ, P2, !PT ;  /* 0x000000ffff0e1210 */ /* 0x000fcc00017fe4ff */
[----:B------:R-:W3:Y:S01]  /*0750*/  LDC.64 R4, c[0x0][0x380] ;  /* 0x0000e000ff047b82 */ /* 0x000ee20000000a00 */
[----:B0-----:R-:W-:-:S04]  /*0760*/  @P1 IMAD.WIDE.U32 R10, R13, 0x4, R10 ;  /* 0x000000040d0a1825 */ /* 0x001fc800078e000a */
[C---:B------:R-:W-:Y:S01]  /*0770*/  @P1 IMAD R13, R21.reuse, R17, R0 ;  /* 0x00000011150d1224 */ /* 0x040fe200078e0200 */
[----:B------:R-:W-:Y:S01]  /*0780*/  @P1 IADD3 R21, PT, PT, R21, 0x2, RZ ;  /* 0x0000000215151810 */ /* 0x000fe20007ffe0ff */
[----:B------:R-:W4:Y:S01]  /*0790*/  @P1 LDG.E R11, desc[UR4][R10.64] ;  /* 0x000000040a0b1981 */ /* 0x000f22000c1e1900 */
[----:B------:R-:W0:Y:S01]  /*07a0*/  LDC.64 R6, c[0x0][0x388] ;  /* 0x0000e200ff067b82 */ /* 0x000e220000000a00 */
[----:B-1----:R-:W-:Y:S01]  /*07b0*/  @P1 IMAD.WIDE R8, R13, 0x4, R8 ;  /* 0x000000040d081825 */ /* 0x002fe200078e0208 */
[----:B------:R-:W-:Y:S02]  /*07c0*/  @!P0 IADD3 R15, PT, PT, R20, R21, RZ ;  /* 0x00000015140f8210 */ /* 0x000fe40007ffe0ff */
[----:B--2---:R-:W-:Y:S01]  /*07d0*/  @P1 LEA R2, P2, R12, R2, 0x2 ;  /* 0x000000020c021211 */ /* 0x004fe200078410ff */
[----:B------:R-:W-:-:S03]  /*07e0*/  @!P0 IMAD R21, R21, R17, R0 ;  /* 0x0000001115158224 */ /* 0x000fc600078e0200 */
[----:B------:R-:W-:Y:S01]  /*07f0*/  @P1 LEA.HI.X R3, R12, R3, R14, 0x2, P2 ;  /* 0x000000030c031211 */ /* 0x000fe200010f140e */
[----:B------:R-:W-:Y:S01]  /*0800*/  @P1 IMAD.WIDE R12, R17, 0x4, R8 ;  /* 0x00000004110c1825 */ /* 0x000fe200078e0208 */
[----:B------:R-:W4:Y:S03]  /*0810*/  @P1 LDG.E R14, desc[UR4][R8.64] ;  /* 0x00000004080e1981 */ /* 0x000f26000c1e1900 */
[----:B---3--:R-:W-:Y:S01]  /*0820*/  @!P0 IMAD.WIDE.U32 R4, R15, 0x4, R4 ;  /* 0x000000040f048825 */ /* 0x008fe200078e0004 */
[----:B------:R-:W2:Y:S04]  /*0830*/  @P1 LDG.E R2, desc[UR4][R2.64+0x4] ;  /* 0x0000040402021981 */ /* 0x000ea8000c1e1900 */
[----:B------:R-:W2:Y:S01]  /*0840*/  @P1 LDG.E R12, desc[UR4][R12.64] ;  /* 0x000000040c0c1981 */ /* 0x000ea2000c1e1900 */
[----:B0-----:R-:W-:-:S03]  /*0850*/  @!P0 IMAD.WIDE R6, R21, 0x4, R6 ;  /* 0x0000000415068825 */ /* 0x001fc600078e0206 */
[----:B------:R-:W3:Y:S04]  /*0860*/  @!P0 LDG.E R5, desc[UR4][R4.64] ;  /* 0x0000000404058981 */ /* 0x000ee8000c1e1900 */
[----:B------:R-:W3:Y:S01]  /*0870*/  @!P0 LDG.E R6, desc[UR4][R6.64] ;  /* 0x0000000406068981 */ /* 0x000ee2000c1e1900 */
[----:B----4-:R-:W-:-:S04]  /*0880*/  @P1 FFMA R11, R11, R14, R24 ;  /* 0x0000000e0b0b1223 */ /* 0x010fc80000000018 */
[----:B--2---:R-:W-:-:S04]  /*0890*/  @P1 FFMA R24, R2, R12, R11 ;  /* 0x0000000c02181223 */ /* 0x004fc8000000000b */
[----:B---3--:R-:W-:-:S07]  /*08a0*/  @!P0 FFMA R24, R5, R6, R24 ;  /* 0x0000000605188223 */ /* 0x008fce0000000018 */
.L_x_0:
[----:B------:R-:W0:Y:S08]  /*08b0*/  LDC.64 R2, c[0x0][0x390] ;  /* 0x0000e400ff027b82 */ /* 0x000e300000000a00 */
[----:B------:R-:W1:Y:S01]  /*08c0*/  LDC.64 R4, c[0x0][0x398] ;  /* 0x0000e600ff047b82 */ /* 0x000e620000000a00 */
[----:B0-----:R-:W-:-:S06]  /*08d0*/  IMAD.WIDE R2, R0, 0x4, R2 ;  /* 0x0000000400027825 */ /* 0x001fcc00078e0202 */
[----:B------:R-:W2:Y:S01]  /*08e0*/  LDG.E R3, desc[UR4][R2.64] ;  /* 0x0000000402037981 */ /* 0x000ea2000c1e1900 */
[----:B------:R-:W-:-:S04]  /*08f0*/  IMAD R17, R16, R17, R0 ;  /* 0x0000001110117224 */ /* 0x000fc800078e0200 */
[----:B-1----:R-:W-:-:S04]  /*0900*/  IMAD.WIDE R4, R17, 0x4, R4 ;  /* 0x0000000411047825 */ /* 0x002fc800078e0204 */
[----:B--2---:R-:W-:-:S05]  /*0910*/  FADD R7, R3, R24 ;  /* 0x0000001803077221 */ /* 0x004fca0000000000 */
[----:B------:R-:W-:Y:S01]  /*0920*/  STG.E desc[UR4][R4.64], R7 ;  /* 0x0000000704007986 */ /* 0x000fe2000c101904 */
[----:B------:R-:W-:Y:S05]  /*0930*/  EXIT ;  /* 0x000000000000794d */ /* 0x000fea0003800000 */
.L_x_4:
[----:B------:R-:W-:-:S00]  /*0940*/  BRA `(.L_x_4) ;  /* 0xfffffffc00fc7947 */ /* 0x000fc0000383ffff */
[----:B------:R-:W-:-:S00]  /*0950*/  NOP ;  /* 0x0000000000007918 */ /* 0x000fc00000000000 */
        /* <DEDUP_REMOVED lines=10> */
.L_x_5:


//--------------------- .nv.shared.reserved.0     --------------------------
	.section	.nv.shared.reserved.0,"aw",@nobits
	.weak		__nv_reservedSMEM_offset_0_alias
	.size		__nv_reservedSMEM_offset_0_alias, 0, 64
	.other		__nv_reservedSMEM_offset_0_alias,@"STO_CUDA_RESERVED_SHARED STV_DEFAULT"
__nv_reservedSMEM_offset_0_alias:
	.zero		0
	.zero		64


//--------------------- .nv.constant0._Z16fullyConnectedFwPfS_S_S_iii --------------------------
	.section	.nv.constant0._Z16fullyConnectedFwPfS_S_S_iii,"a",@progbits
	.sectionflags	@""
	.align	4
.nv.constant0._Z16fullyConnectedFwPfS_S_S_iii:
	.zero		940


//--------------------- SYMBOLS --------------------------

	.type		.nv.reservedSmem.offset0,@object
	.size		.nv.reservedSmem.offset0,0x4
